	.headerflags	@"EF_CUDA_TEXMODE_UNIFIED EF_CUDA_64BIT_ADDRESS EF_CUDA_ACCELERATORS EF_CUDA_SM90 EF_CUDA_VIRTUAL_SM(EF_CUDA_SM90)"
	.elftype	@"ET_EXEC"


//--------------------- .nv.info                  --------------------------
	.section	.nv.info,"",@"SHT_CUDA_INFO"
	.align	4


	//----- nvinfo : EIATTR_REGCOUNT
	.align		4
        /*0000*/ 	.byte	0x04, 0x2f
        /*0002*/ 	.short	(.L_2 - .L_1)
	.align		4
.L_1:
        /*0004*/ 	.word	index@(triton_poi_fused__log_softmax_mul_sum_1)
        /*0008*/ 	.word	0x0000001f


	//----- nvinfo : EIATTR_MIN_STACK_SIZE
	.align		4
.L_2:
        /*000c*/ 	.byte	0x04, 0x12
        /*000e*/ 	.short	(.L_4 - .L_3)
	.align		4
.L_3:
        /*0010*/ 	.word	index@(triton_poi_fused__log_softmax_mul_sum_1)
        /*0014*/ 	.word	0x00000000


	//----- nvinfo : EIATTR_FRAME_SIZE
	.align		4
.L_4:
        /*0018*/ 	.byte	0x04, 0x11
        /*001a*/ 	.short	(.L_6 - .L_5)
	.align		4
.L_5:
        /*001c*/ 	.word	index@(triton_poi_fused__log_softmax_mul_sum_1)
        /*0020*/ 	.word	0x00000000


	//----- nvinfo : EIATTR_MIN_STACK_SIZE
	.align		4
.L_6:
        /*0024*/ 	.byte	0x04, 0x12
        /*0026*/ 	.short	(.L_8 - .L_7)
	.align		4
.L_7:
        /*0028*/ 	.word	index@(triton_poi_fused__log_softmax_mul_sum_1)
        /*002c*/ 	.word	0x00000000
.L_8:


//--------------------- .nv.info.triton_poi_fused__log_softmax_mul_sum_1 --------------------------
	.section	.nv.info.triton_poi_fused__log_softmax_mul_sum_1,"",@"SHT_CUDA_INFO"
	.sectionflags	@""
	.align	4


	//----- nvinfo : EIATTR_CUDA_API_VERSION
	.align		4
        /*0000*/ 	.byte	0x04, 0x37
        /*0002*/ 	.short	(.L_10 - .L_9)
.L_9:
        /*0004*/ 	.word	0x0000007c


	//----- nvinfo : EIATTR_KPARAM_INFO
	.align		4
.L_10:
        /*0008*/ 	.byte	0x04, 0x17
        /*000a*/ 	.short	(.L_12 - .L_11)
.L_11:
        /*000c*/ 	.word	0x00000000
        /*0010*/ 	.short	0x0003
        /*0012*/ 	.short	0x0018
        /*0014*/ 	.byte	0x00, 0xf0, 0x11, 0x00


	//----- nvinfo : EIATTR_KPARAM_INFO
	.align		4
.L_12:
        /*0018*/ 	.byte	0x04, 0x17
        /*001a*/ 	.short	(.L_14 - .L_13)
.L_13:
        /*001c*/ 	.word	0x00000000
        /*0020*/ 	.short	0x0002
        /*0022*/ 	.short	0x0010
        /*0024*/ 	.byte	0x00, 0xf4, 0x21, 0x00


	//----- nvinfo : EIATTR_KPARAM_INFO
	.align		4
.L_14:
        /*0028*/ 	.byte	0x04, 0x17
        /*002a*/ 	.short	(.L_16 - .L_15)
.L_15:
        /*002c*/ 	.word	0x00000000
        /*0030*/ 	.short	0x0001
        /*0032*/ 	.short	0x0008
        /*0034*/ 	.byte	0x00, 0xf4, 0x21, 0x00


	//----- nvinfo : EIATTR_KPARAM_INFO
	.align		4
.L_16:
        /*0038*/ 	.byte	0x04, 0x17
        /*003a*/ 	.short	(.L_18 - .L_17)
.L_17:
        /*003c*/ 	.word	0x00000000
        /*0040*/ 	.short	0x0000
        /*0042*/ 	.short	0x0000
        /*0044*/ 	.byte	0x00, 0xf4, 0x21, 0x00


	//----- nvinfo : EIATTR_SPARSE_MMA_MASK
	.align		4
.L_18:
        /*0048*/ 	.byte	0x03, 0x50
        /*004a*/ 	.short	0x0000


	//----- nvinfo : EIATTR_MAXREG_COUNT
	.align		4
        /*004c*/ 	.byte	0x03, 0x1b
        /*004e*/ 	.short	0x00ff


	//----- nvinfo : EIATTR_EXIT_INSTR_OFFSETS
	.align		4
        /*0050*/ 	.byte	0x04, 0x1c
        /*0052*/ 	.short	(.L_20 - .L_19)


	//   ....[0]....
.L_19:
        /*0054*/ 	.word	0x00000990


	//   ....[1]....
        /*0058*/ 	.word	0x000009b0


	//----- nvinfo : EIATTR_REQNTID
	.align		4
.L_20:
        /*005c*/ 	.byte	0x04, 0x10
        /*005e*/ 	.short	(.L_22 - .L_21)
.L_21:
        /*0060*/ 	.word	0x00000020
        /*0064*/ 	.word	0x00000001
        /*0068*/ 	.word	0x00000001


	//----- nvinfo : EIATTR_CBANK_PARAM_SIZE
	.align		4
.L_22:
        /*006c*/ 	.byte	0x03, 0x19
        /*006e*/ 	.short	0x001c


	//----- nvinfo : EIATTR_PARAM_CBANK
	.align		4
        /*0070*/ 	.byte	0x04, 0x0a
        /*0072*/ 	.short	(.L_24 - .L_23)
	.align		4
.L_23:
        /*0074*/ 	.word	index@(.nv.constant0.triton_poi_fused__log_softmax_mul_sum_1)
        /*0078*/ 	.short	0x0210
        /*007a*/ 	.short	0x001c


	//----- nvinfo : EIATTR_SW_WAR
	.align		4
.L_24:
        /*007c*/ 	.byte	0x04, 0x36
        /*007e*/ 	.short	(.L_26 - .L_25)
.L_25:
        /*0080*/ 	.word	0x00000008
.L_26:


//--------------------- .nv.callgraph             --------------------------
	.section	.nv.callgraph,"",@"SHT_CUDA_CALLGRAPH"
	.align	4
	.sectionentsize	8
	.align		4
        /*0000*/ 	.word	0x00000000
	.align		4
        /*0004*/ 	.word	0xffffffff
	.align		4
        /*0008*/ 	.word	0x00000000
	.align		4
        /*000c*/ 	.word	0xfffffffe
	.align		4
        /*0010*/ 	.word	0x00000000
	.align		4
        /*0014*/ 	.word	0xfffffffd
	.align		4
        /*0018*/ 	.word	0x00000000
	.align		4
        /*001c*/ 	.word	0xfffffffc


//--------------------- .nv.constant4             --------------------------
	.section	.nv.constant4,"a",@progbits
	.align	8
	.align		8
.nv.constant4:
        /*0000*/ 	.dword	_$_str


//--------------------- .text.triton_poi_fused__log_softmax_mul_sum_1 --------------------------
	.section	.text.triton_poi_fused__log_softmax_mul_sum_1,"ax",@progbits
	.align	128
        .global         triton_poi_fused__log_softmax_mul_sum_1
        .type           triton_poi_fused__log_softmax_mul_sum_1,@function
        .size           triton_poi_fused__log_softmax_mul_sum_1,(.L_x_1 - triton_poi_fused__log_softmax_mul_sum_1)
        .other          triton_poi_fused__log_softmax_mul_sum_1,@"STO_CUDA_ENTRY STV_DEFAULT"
triton_poi_fused__log_softmax_mul_sum_1:
.text.triton_poi_fused__log_softmax_mul_sum_1:
[----:B------:R-:W0:Y:S02]  /*0000*/  LDC R1, c[0x0][0x28] ;  /* 0x00000a00ff017b82 */ /* 0x000e240000000800 */
[----:B------:R-:W1:Y:S01]  /*0010*/  S2R R0, SR_TID.X ;  /* 0x0000000000007919 */ /* 0x000e620000002100 */
[----:B------:R-:W2:Y:S01]  /*0020*/  LDC.64 R10, c[0x0][0x218] ;  /* 0x00008600ff0a7b82 */ /* 0x000ea20000000a00 */
[----:B------:R-:W3:Y:S01]  /*0030*/  S2R R3, SR_CTAID.X ;  /* 0x0000000000037919 */ /* 0x000ee20000002500 */
[----:B------:R-:W-:Y:S01]  /*0040*/  CS2R R6, SRZ ;  /* 0x0000000000067805 */ /* 0x000fe2000001ff00 */
[----:B------:R-:W-:Y:S01]  /*0050*/  ULDC.64 UR4, c[0x0][0x208] ;  /* 0x0000820000047ab9 */ /* 0x000fe20000000a00 */
[----:B------:R-:W-:Y:S02]  /*0060*/  CS2R R8, SRZ ;  /* 0x0000000000087805 */ /* 0x000fe4000001ff00 */
[----:B------:R-:W-:Y:S02]  /*0070*/  CS2R R4, SRZ ;  /* 0x0000000000047805 */ /* 0x000fe4000001ff00 */
[----:B------:R-:W4:Y:S01]  /*0080*/  LDC.64 R18, c[0x0][0x210] ;  /* 0x00008400ff127b82 */ /* 0x000f220000000a00 */
[----:B-1----:R-:W-:-:S04]  /*0090*/  SHF.L.U32 R0, R0, 0x1, RZ ;  /* 0x0000000100007819 */ /* 0x002fc800000006ff */
[----:B------:R-:W-:-:S04]  /*00a0*/  LOP3.LUT R0, R0, 0x3e, RZ, 0xc0, !PT ;  /* 0x0000003e00007812 */ /* 0x000fc800078ec0ff */
[----:B---3--:R-:W-:Y:S01]  /*00b0*/  LEA R2, R3, R0, 0x6 ;  /* 0x0000000003027211 */ /* 0x008fe200078e30ff */
[----:B------:R-:W-:-:S03]  /*00c0*/  HFMA2.MMA R0, -RZ, RZ, 0, 0 ;  /* 0x00000000ff007435 */ /* 0x000fc600000001ff */
[C---:B------:R-:W-:Y:S02]  /*00d0*/  ISETP.GE.AND P0, PT, R2.reuse, 0x40, PT ;  /* 0x000000400200780c */ /* 0x040fe40003f06270 */
[----:B------:R-:W-:-:S05]  /*00e0*/  SHF.L.U32 R13, R2, 0x2, RZ ;  /* 0x00000002020d7819 */ /* 0x000fca00000006ff */
[----:B--2---:R-:W-:-:S06]  /*00f0*/  IMAD.WIDE R10, R13, 0x4, R10 ;  /* 0x000000040d0a7825 */ /* 0x004fcc00078e020a */
[----:B------:R-:W2:Y:S04]  /*0100*/  @!P0 LDG.E.EL R0, desc[UR4][R10.64] ;  /* 0x000000040a008981 */ /* 0x000ea8000c2e1900 */
[----:B------:R-:W3:Y:S01]  /*0110*/  @!P0 LDG.E.EL R7, desc[UR4][R10.64+0x4] ;  /* 0x000004040a078981 */ /* 0x000ee2000c2e1900 */
[----:B------:R-:W-:-:S03]  /*0120*/  MOV R3, RZ ;  /* 0x000000ff00037202 */ /* 0x000fc60000000f00 */
[----:B------:R-:W5:Y:S04]  /*0130*/  @!P0 LDG.E.EL R8, desc[UR4][R10.64+0x10] ;  /* 0x000010040a088981 */ /* 0x000f68000c2e1900 */
[----:B------:R-:W5:Y:S04]  /*0140*/  @!P0 LDG.E.EL R9, desc[UR4][R10.64+0x14] ;  /* 0x000014040a098981 */ /* 0x000f68000c2e1900 */
[----:B------:R-:W5:Y:S04]  /*0150*/  @!P0 LDG.E.EL R3, desc[UR4][R10.64+0x8] ;  /* 0x000008040a038981 */ /* 0x000f68000c2e1900 */
[----:B------:R-:W5:Y:S04]  /*0160*/  @!P0 LDG.E.EL R6, desc[UR4][R10.64+0x18] ;  /* 0x000018040a068981 */ /* 0x000f68000c2e1900 */
[----:B------:R-:W5:Y:S04]  /*0170*/  @!P0 LDG.E.EL R5, desc[UR4][R10.64+0xc] ;  /* 0x00000c040a058981 */ /* 0x000f68000c2e1900 */
[----:B------:R1:W5:Y:S01]  /*0180*/  @!P0 LDG.E.EL R4, desc[UR4][R10.64+0x1c] ;  /* 0x00001c040a048981 */ /* 0x000362000c2e1900 */
[----:B------:R-:W-:-:S02]  /*0190*/  CS2R R16, SRZ ;  /* 0x0000000000107805 */ /* 0x000fc4000001ff00 */
[----:B------:R-:W-:Y:S01]  /*01a0*/  CS2R R14, SRZ ;  /* 0x00000000000e7805 */ /* 0x000fe2000001ff00 */
[----:B----4-:R-:W-:Y:S01]  /*01b0*/  IMAD.WIDE R18, R13, 0x4, R18 ;  /* 0x000000040d127825 */ /* 0x010fe200078e0212 */
[----:B------:R-:W-:-:S04]  /*01c0*/  CS2R R12, SRZ ;  /* 0x00000000000c7805 */ /* 0x000fc8000001ff00 */
[----:B------:R-:W4:Y:S04]  /*01d0*/  @!P0 LDG.E.EL R17, desc[UR4][R18.64+0x4] ;  /* 0x0000040412118981 */ /* 0x000f28000c2e1900 */
[----:B------:R-:W4:Y:S01]  /*01e0*/  @!P0 LDG.E.EL R14, desc[UR4][R18.64+0x14] ;  /* 0x00001404120e8981 */ /* 0x000f22000c2e1900 */
[----:B-1----:R-:W-:-:S03]  /*01f0*/  CS2R R10, SRZ ;  /* 0x00000000000a7805 */ /* 0x002fc6000001ff00 */
[----:B------:R-:W4:Y:S04]  /*0200*/  @!P0 LDG.E.EL R16, desc[UR4][R18.64] ;  /* 0x0000000412108981 */ /* 0x000f28000c2e1900 */
[----:B------:R-:W4:Y:S04]  /*0210*/  @!P0 LDG.E.EL R15, desc[UR4][R18.64+0x10] ;  /* 0x00001004120f8981 */ /* 0x000f28000c2e1900 */
[----:B------:R-:W4:Y:S04]  /*0220*/  @!P0 LDG.E.EL R13, desc[UR4][R18.64+0x8] ;  /* 0x00000804120d8981 */ /* 0x000f28000c2e1900 */
[----:B------:R-:W4:Y:S04]  /*0230*/  @!P0 LDG.E.EL R12, desc[UR4][R18.64+0x18] ;  /* 0x00001804120c8981 */ /* 0x000f28000c2e1900 */
[----:B------:R-:W4:Y:S04]  /*0240*/  @!P0 LDG.E.EL R11, desc[UR4][R18.64+0xc] ;  /* 0x00000c04120b8981 */ /* 0x000f28000c2e1900 */
[----:B------:R1:W4:Y:S01]  /*0250*/  @!P0 LDG.E.EL R10, desc[UR4][R18.64+0x1c] ;  /* 0x00001c04120a8981 */ /* 0x000322000c2e1900 */
[----:B--2---:R-:W-:Y:S01]  /*0260*/  FMUL R20, R0, 1.4426950216293334961 ;  /* 0x3fb8aa3b00147820 */ /* 0x004fe20000400000 */
[----:B---3--:R-:W-:-:S04]  /*0270*/  FMUL R22, R7, 1.4426950216293334961 ;  /* 0x3fb8aa3b07167820 */ /* 0x008fc80000400000 */
[----:B------:R-:W-:Y:S02]  /*0280*/  FSETP.GEU.AND P6, PT, R20, -126, PT ;  /* 0xc2fc00001400780b */ /* 0x000fe40003fce000 */
[----:B------:R-:W-:Y:S01]  /*0290*/  FSETP.GEU.AND P2, PT, R22, -126, PT ;  /* 0xc2fc00001600780b */ /* 0x000fe20003f4e000 */
[----:B-----5:R-:W-:-:S10]  /*02a0*/  FMUL R21, R8, 1.4426950216293334961 ;  /* 0x3fb8aa3b08157820 */ /* 0x020fd40000400000 */
[----:B------:R-:W-:Y:S02]  /*02b0*/  @!P6 FMUL R20, R20, 0.5 ;  /* 0x3f0000001414e820 */ /* 0x000fe40000400000 */
[----:B------:R-:W-:-:S04]  /*02c0*/  @!P2 FMUL R22, R22, 0.5 ;  /* 0x3f0000001616a820 */ /* 0x000fc80000400000 */
[----:B------:R-:W2:Y:S01]  /*02d0*/  MUFU.EX2 R20, R20 ;  /* 0x0000001400147308 */ /* 0x000ea20000000800 */
[----:B------:R-:W-:Y:S01]  /*02e0*/  FMUL R23, R9, 1.4426950216293334961 ;  /* 0x3fb8aa3b09177820 */ /* 0x000fe20000400000 */
[----:B------:R-:W-:-:S06]  /*02f0*/  FMUL R24, R3, 1.4426950216293334961 ;  /* 0x3fb8aa3b03187820 */ /* 0x000fcc0000400000 */
[----:B-1----:R-:W1:Y:S01]  /*0300*/  MUFU.EX2 R19, R22 ;  /* 0x0000001600137308 */ /* 0x002e620000000800 */
[----:B------:R-:W-:Y:S01]  /*0310*/  FSETP.GEU.AND P1, PT, R21, -126, PT ;  /* 0xc2fc00001500780b */ /* 0x000fe20003f2e000 */
[----:B------:R-:W-:Y:S01]  /*0320*/  FMUL R25, R6, 1.4426950216293334961 ;  /* 0x3fb8aa3b06197820 */ /* 0x000fe20000400000 */
[----:B------:R-:W-:Y:S01]  /*0330*/  FSETP.GEU.AND P3, PT, R23, -126, PT ;  /* 0xc2fc00001700780b */ /* 0x000fe20003f6e000 */
[----:B------:R-:W-:Y:S01]  /*0340*/  FMUL R26, R5, 1.4426950216293334961 ;  /* 0x3fb8aa3b051a7820 */ /* 0x000fe20000400000 */
[----:B------:R-:W-:Y:S01]  /*0350*/  FSETP.GEU.AND P4, PT, R24, -126, PT ;  /* 0xc2fc00001800780b */ /* 0x000fe20003f8e000 */
[----:B------:R-:W-:Y:S01]  /*0360*/  FMUL R28, R4, 1.4426950216293334961 ;  /* 0x3fb8aa3b041c7820 */ /* 0x000fe20000400000 */
[----:B------:R-:W-:Y:S01]  /*0370*/  FSETP.GEU.AND P5, PT, R25, -126, PT ;  /* 0xc2fc00001900780b */ /* 0x000fe20003fae000 */
[----:B--2---:R-:W-:Y:S01]  /*0380*/  @!P6 FMUL R20, R20, R20 ;  /* 0x000000141414e220 */ /* 0x004fe20000400000 */
[----:B------:R-:W-:Y:S01]  /*0390*/  FSETP.GEU.AND P6, PT, R26, -126, PT ;  /* 0xc2fc00001a00780b */ /* 0x000fe20003fce000 */
[----:B-1----:R-:W-:Y:S01]  /*03a0*/  @!P2 FMUL R19, R19, R19 ;  /* 0x000000131313a220 */ /* 0x002fe20000400000 */
[----:B------:R-:W-:-:S03]  /*03b0*/  FSETP.GEU.AND P2, PT, R28, -126, PT ;  /* 0xc2fc00001c00780b */ /* 0x000fc60003f4e000 */
[----:B------:R-:W-:Y:S02]  /*03c0*/  @!P1 FMUL R21, R21, 0.5 ;  /* 0x3f00000015159820 */ /* 0x000fe40000400000 */
[----:B------:R-:W-:Y:S02]  /*03d0*/  @!P3 FMUL R23, R23, 0.5 ;  /* 0x3f0000001717b820 */ /* 0x000fe40000400000 */
[----:B------:R-:W-:Y:S02]  /*03e0*/  @!P4 FMUL R24, R24, 0.5 ;  /* 0x3f0000001818c820 */ /* 0x000fe40000400000 */
[----:B------:R-:W-:Y:S01]  /*03f0*/  @!P5 FMUL R25, R25, 0.5 ;  /* 0x3f0000001919d820 */ /* 0x000fe20000400000 */
[----:B------:R-:W-:Y:S01]  /*0400*/  MUFU.EX2 R18, R23 ;  /* 0x0000001700127308 */ /* 0x000fe20000000800 */
[----:B------:R-:W-:-:S07]  /*0410*/  @!P6 FMUL R26, R26, 0.5 ;  /* 0x3f0000001a1ae820 */ /* 0x000fce0000400000 */
[----:B------:R-:W1:Y:S01]  /*0420*/  MUFU.EX2 R21, R21 ;  /* 0x0000001500157308 */ /* 0x000e620000000800 */
[----:B------:R-:W-:-:S07]  /*0430*/  @!P2 FMUL R28, R28, 0.5 ;  /* 0x3f0000001c1ca820 */ /* 0x000fce0000400000 */
[----:B------:R-:W2:Y:S08]  /*0440*/  MUFU.EX2 R24, R24 ;  /* 0x0000001800187308 */ /* 0x000eb00000000800 */
[----:B------:R-:W3:Y:S08]  /*0450*/  MUFU.EX2 R27, R25 ;  /* 0x00000019001b7308 */ /* 0x000ef00000000800 */
[----:B------:R-:W5:Y:S01]  /*0460*/  MUFU.EX2 R22, R26 ;  /* 0x0000001a00167308 */ /* 0x000f620000000800 */
[----:B-1----:R-:W-:-:S07]  /*0470*/  @!P1 FMUL R21, R21, R21 ;  /* 0x0000001515159220 */ /* 0x002fce0000400000 */
[----:B------:R-:W1:Y:S01]  /*0480*/  MUFU.EX2 R23, R28 ;  /* 0x0000001c00177308 */ /* 0x000e620000000800 */
[----:B------:R-:W-:Y:S01]  /*0490*/  @!P3 FMUL R18, R18, R18 ;  /* 0x000000121212b220 */ /* 0x000fe20000400000 */
[----:B------:R-:W-:Y:S01]  /*04a0*/  FADD R19, R20, R19 ;  /* 0x0000001314137221 */ /* 0x000fe20000000000 */
[----:B--2---:R-:W-:Y:S01]  /*04b0*/  @!P4 FMUL R24, R24, R24 ;  /* 0x000000181818c220 */ /* 0x004fe20000400000 */
[----:B---3--:R-:W-:Y:S01]  /*04c0*/  @!P5 FMUL R27, R27, R27 ;  /* 0x0000001b1b1bd220 */ /* 0x008fe20000400000 */
[----:B------:R-:W-:Y:S02]  /*04d0*/  FADD R18, R21, R18 ;  /* 0x0000001215127221 */ /* 0x000fe40000000000 */
[----:B------:R-:W-:Y:S01]  /*04e0*/  FADD R19, R19, R24 ;  /* 0x0000001813137221 */ /* 0x000fe20000000000 */
[----:B-----5:R-:W-:Y:S01]  /*04f0*/  @!P6 FMUL R22, R22, R22 ;  /* 0x000000161616e220 */ /* 0x020fe20000400000 */
[----:B------:R-:W-:-:S03]  /*0500*/  FADD R18, R18, R27 ;  /* 0x0000001b12127221 */ /* 0x000fc60000000000 */
[----:B------:R-:W-:Y:S01]  /*0510*/  FADD R19, R19, R22 ;  /* 0x0000001613137221 */ /* 0x000fe20000000000 */
[----:B-1----:R-:W-:-:S04]  /*0520*/  @!P2 FMUL R23, R23, R23 ;  /* 0x000000171717a220 */ /* 0x002fc80000400000 */
[----:B------:R-:W-:Y:S01]  /*0530*/  FADD R18, R18, R23 ;  /* 0x0000001712127221 */ /* 0x000fe20000000000 */
[----:B------:R-:W-:-:S04]  /*0540*/  FSETP.GEU.AND P1, PT, R19, 1.175494350822287508e-38, PT ;  /* 0x008000001300780b */ /* 0x000fc80003f2e000 */
[----:B------:R-:W-:-:S09]  /*0550*/  FSETP.GEU.AND P2, PT, R18, 1.175494350822287508e-38, PT ;  /* 0x008000001200780b */ /* 0x000fd20003f4e000 */
[----:B------:R-:W-:-:S04]  /*0560*/  @!P1 FMUL R19, R19, 8388608 ;  /* 0x4b00000013139820 */ /* 0x000fc80000400000 */
[----:B------:R-:W-:Y:S01]  /*0570*/  @!P2 FMUL R18, R18, 8388608 ;  /* 0x4b0000001212a820 */ /* 0x000fe20000400000 */
[----:B------:R-:W-:-:S04]  /*0580*/  IADD3 R20, R19, -0x3f2aaaab, RZ ;  /* 0xc0d5555513147810 */ /* 0x000fc80007ffe0ff */
[----:B------:R-:W-:Y:S02]  /*0590*/  IADD3 R21, R18, -0x3f2aaaab, RZ ;  /* 0xc0d5555512157810 */ /* 0x000fe40007ffe0ff */
[----:B------:R-:W-:Y:S02]  /*05a0*/  LOP3.LUT R22, R20, 0xff800000, RZ, 0xc0, !PT ;  /* 0xff80000014167812 */ /* 0x000fe400078ec0ff */
[----:B------:R-:W-:Y:S01]  /*05b0*/  LOP3.LUT R25, R21, 0xff800000, RZ, 0xc0, !PT ;  /* 0xff80000015197812 */ /* 0x000fe200078ec0ff */
[----:B------:R-:W-:Y:S01]  /*05c0*/  HFMA2.MMA R24, -RZ, RZ, 1.5048828125, 33.21875 ;  /* 0x3e055027ff187435 */ /* 0x000fe200000001ff */
[----:B------:R-:W-:Y:S02]  /*05d0*/  IADD3 R20, R19, -R22, RZ ;  /* 0x8000001613147210 */ /* 0x000fe40007ffe0ff */
[----:B------:R-:W-:-:S03]  /*05e0*/  IADD3 R21, R18, -R25, RZ ;  /* 0x8000001912157210 */ /* 0x000fc60007ffe0ff */
[----:B------:R-:W-:Y:S02]  /*05f0*/  FADD R23, R20, -1 ;  /* 0xbf80000014177421 */ /* 0x000fe40000000000 */
[----:B------:R-:W-:Y:S02]  /*0600*/  FADD R26, R21, -1 ;  /* 0xbf800000151a7421 */ /* 0x000fe40000000000 */
[CC--:B------:R-:W-:Y:S02]  /*0610*/  FFMA.FTZ R20, R23.reuse, -R24.reuse, 0.14084610342979431152 ;  /* 0x3e1039f617147423 */ /* 0x0c0fe40000010818 */
[C---:B------:R-:W-:Y:S02]  /*0620*/  FFMA.FTZ R21, R26.reuse, -R24, 0.14084610342979431152 ;  /* 0x3e1039f61a157423 */ /* 0x040fe40000010818 */
[----:B------:R-:W-:Y:S02]  /*0630*/  FFMA.FTZ R20, R23, R20, -0.12148627638816833496 ;  /* 0xbdf8cdcc17147423 */ /* 0x000fe40000010014 */
[----:B------:R-:W-:-:S02]  /*0640*/  FFMA.FTZ R21, R26, R21, -0.12148627638816833496 ;  /* 0xbdf8cdcc1a157423 */ /* 0x000fc40000010015 */
[C---:B------:R-:W-:Y:S02]  /*0650*/  FFMA.FTZ R20, R23.reuse, R20, 0.13980610668659210205 ;  /* 0x3e0f295517147423 */ /* 0x040fe40000010014 */
[C---:B------:R-:W-:Y:S02]  /*0660*/  FFMA.FTZ R21, R26.reuse, R21, 0.13980610668659210205 ;  /* 0x3e0f29551a157423 */ /* 0x040fe40000010015 */
[C---:B------:R-:W-:Y:S02]  /*0670*/  FFMA.FTZ R20, R23.reuse, R20, -0.16684235632419586182 ;  /* 0xbe2ad8b917147423 */ /* 0x040fe40000010014 */
[C---:B------:R-:W-:Y:S02]  /*0680*/  FFMA.FTZ R21, R26.reuse, R21, -0.16684235632419586182 ;  /* 0xbe2ad8b91a157423 */ /* 0x040fe40000010015 */
[----:B------:R-:W-:Y:S02]  /*0690*/  FFMA.FTZ R20, R23, R20, 0.20012299716472625732 ;  /* 0x3e4ced0b17147423 */ /* 0x000fe40000010014 */
[----:B------:R-:W-:-:S02]  /*06a0*/  FFMA.FTZ R21, R26, R21, 0.20012299716472625732 ;  /* 0x3e4ced0b1a157423 */ /* 0x000fc40000010015 */
[C---:B------:R-:W-:Y:S02]  /*06b0*/  FFMA.FTZ R24, R23.reuse, R20, -0.24999669194221496582 ;  /* 0xbe7fff2217187423 */ /* 0x040fe40000010014 */
[C---:B------:R-:W-:Y:S01]  /*06c0*/  FFMA.FTZ R21, R26.reuse, R21, -0.24999669194221496582 ;  /* 0xbe7fff221a157423 */ /* 0x040fe20000010015 */
[----:B------:R-:W-:Y:S01]  /*06d0*/  FSEL R20, RZ, -23, P1 ;  /* 0xc1b80000ff147808 */ /* 0x000fe20000800000 */
[----:B------:R-:W-:Y:S01]  /*06e0*/  FFMA.FTZ R24, R23, R24, 0.33333182334899902344 ;  /* 0x3eaaaa7817187423 */ /* 0x000fe20000010018 */
[----:B------:R-:W-:Y:S01]  /*06f0*/  ISETP.GE.U32.AND P1, PT, R19, 0x7f800000, PT ;  /* 0x7f8000001300780c */ /* 0x000fe20003f26070 */
[----:B------:R-:W-:Y:S01]  /*0700*/  FFMA.FTZ R27, R26, R21, 0.33333182334899902344 ;  /* 0x3eaaaa781a1b7423 */ /* 0x000fe20000010015 */
[----:B------:R-:W-:Y:S01]  /*0710*/  ISETP.GE.U32.AND P3, PT, R18, 0x7f800000, PT ;  /* 0x7f8000001200780c */ /* 0x000fe20003f66070 */
[C---:B------:R-:W-:Y:S02]  /*0720*/  FFMA.FTZ R24, R23.reuse, R24, -0.5 ;  /* 0xbf00000017187423 */ /* 0x040fe40000010018 */
[C---:B------:R-:W-:Y:S01]  /*0730*/  FFMA.FTZ R27, R26.reuse, R27, -0.5 ;  /* 0xbf0000001a1b7423 */ /* 0x040fe2000001001b */
[----:B------:R-:W-:Y:S01]  /*0740*/  I2FP.F32.S32 R21, R22 ;  /* 0x0000001600157245 */ /* 0x000fe20000201400 */
[----:B------:R-:W-:Y:S01]  /*0750*/  FMUL R24, R23, R24 ;  /* 0x0000001817187220 */ /* 0x000fe20000400000 */
[----:B------:R-:W-:Y:S01]  /*0760*/  FSEL R22, RZ, -23, P2 ;  /* 0xc1b80000ff167808 */ /* 0x000fe20001000000 */
[C---:B------:R-:W-:Y:S01]  /*0770*/  FMUL R27, R26.reuse, R27 ;  /* 0x0000001b1a1b7220 */ /* 0x040fe20000400000 */
[----:B------:R-:W-:Y:S01]  /*0780*/  I2FP.F32.S32 R25, R25 ;  /* 0x0000001900197245 */ /* 0x000fe20000201400 */
[----:B------:R-:W-:Y:S01]  /*0790*/  FFMA.FTZ R20, R21, 1.1920928955078125e-07, R20 ;  /* 0x3400000015147823 */ /* 0x000fe20000010014 */
[----:B------:R-:W-:Y:S01]  /*07a0*/  FFMA.FTZ R23, R23, R24, R23 ;  /* 0x0000001817177223 */ /* 0x000fe20000010017 */
[----:B------:R-:W-:Y:S01]  /*07b0*/  FFMA.FTZ R27, R26, R27, R26 ;  /* 0x0000001b1a1b7223 */ /* 0x000fe2000001001a */
[----:B------:R-:W-:Y:S01]  /*07c0*/  @P1 MOV R24, 0x7f800000 ;  /* 0x7f80000000181802 */ /* 0x000fe20000000f00 */
[----:B------:R-:W-:Y:S01]  /*07d0*/  FFMA.FTZ R22, R25, 1.1920928955078125e-07, R22 ;  /* 0x3400000019167823 */ /* 0x000fe20000010016 */
[----:B------:R-:W-:Y:S01]  /*07e0*/  @P3 MOV R21, 0x7f800000 ;  /* 0x7f80000000153802 */ /* 0x000fe20000000f00 */
[----:B------:R-:W-:-:S02]  /*07f0*/  FFMA.FTZ R20, R20, 0.69314718246459960938, R23 ;  /* 0x3f31721814147823 */ /* 0x000fc40000010017 */
[----:B------:R-:W-:Y:S01]  /*0800*/  FFMA.FTZ R22, R22, 0.69314718246459960938, R27 ;  /* 0x3f31721816167823 */ /* 0x000fe2000001001b */
[C---:B------:R-:W-:Y:S01]  /*0810*/  @P1 FFMA.FTZ R20, R19.reuse, R24, +INF ;  /* 0x7f80000013141423 */ /* 0x040fe20000010018 */
[C---:B------:R-:W-:Y:S01]  /*0820*/  @P3 FFMA.FTZ R22, R18.reuse, R21, +INF ;  /* 0x7f80000012163423 */ /* 0x040fe20000010015 */
[----:B------:R-:W-:Y:S02]  /*0830*/  FSETP.NEU.AND P2, PT, R19, RZ, PT ;  /* 0x000000ff1300720b */ /* 0x000fe40003f4d000 */
[----:B------:R-:W-:Y:S02]  /*0840*/  FSETP.NEU.AND P1, PT, R18, RZ, PT ;  /* 0x000000ff1200720b */ /* 0x000fe40003f2d000 */
[----:B------:R-:W1:Y:S01]  /*0850*/  LDC.64 R18, c[0x0][0x220] ;  /* 0x00008800ff127b82 */ /* 0x000e620000000a00 */
[----:B------:R-:W-:Y:S02]  /*0860*/  FSEL R20, R20, -INF , P2 ;  /* 0xff80000014147808 */ /* 0x000fe40001000000 */
[----:B------:R-:W-:-:S03]  /*0870*/  FSEL R21, R22, -INF , P1 ;  /* 0xff80000016157808 */ /* 0x000fc60000800000 */
[C---:B------:R-:W-:Y:S02]  /*0880*/  FADD R22, -R20.reuse, R7 ;  /* 0x0000000714167221 */ /* 0x040fe40000000100 */
[C---:B------:R-:W-:Y:S01]  /*0890*/  FADD R9, -R21.reuse, R9 ;  /* 0x0000000915097221 */ /* 0x040fe20000000100 */
[----:B------:R-:W-:Y:S01]  /*08a0*/  FADD R7, -R20, R0 ;  /* 0x0000000014077221 */ /* 0x000fe20000000100 */
[----:B----4-:R-:W-:Y:S01]  /*08b0*/  FMUL R22, R22, R17 ;  /* 0x0000001116167220 */ /* 0x010fe20000400000 */
[----:B------:R-:W-:Y:S01]  /*08c0*/  FADD R8, -R21, R8 ;  /* 0x0000000815087221 */ /* 0x000fe20000000100 */
[----:B------:R-:W-:Y:S01]  /*08d0*/  FMUL R9, R9, R14 ;  /* 0x0000000e09097220 */ /* 0x000fe20000400000 */
[----:B------:R-:W-:Y:S01]  /*08e0*/  FADD R3, -R20, R3 ;  /* 0x0000000314037221 */ /* 0x000fe20000000100 */
[----:B------:R-:W-:Y:S01]  /*08f0*/  FFMA R16, R7, R16, R22 ;  /* 0x0000001007107223 */ /* 0x000fe20000000016 */
[C---:B------:R-:W-:Y:S01]  /*0900*/  FADD R6, -R21.reuse, R6 ;  /* 0x0000000615067221 */ /* 0x040fe20000000100 */
[----:B------:R-:W-:Y:S01]  /*0910*/  FFMA R9, R8, R15, R9 ;  /* 0x0000000f08097223 */ /* 0x000fe20000000009 */
[----:B------:R-:W-:Y:S01]  /*0920*/  FADD R5, -R20, R5 ;  /* 0x0000000514057221 */ /* 0x000fe20000000100 */
[----:B------:R-:W-:Y:S01]  /*0930*/  FADD R4, -R21, R4 ;  /* 0x0000000415047221 */ /* 0x000fe20000000100 */
[----:B------:R-:W-:Y:S01]  /*0940*/  FFMA R16, R3, R13, R16 ;  /* 0x0000000d03107223 */ /* 0x000fe20000000010 */
[----:B------:R-:W-:-:S03]  /*0950*/  FFMA R9, R6, R12, R9 ;  /* 0x0000000c06097223 */ /* 0x000fc60000000009 */
[----:B------:R-:W-:Y:S01]  /*0960*/  FFMA R8, R5, R11, R16 ;  /* 0x0000000b05087223 */ /* 0x000fe20000000010 */
[----:B-1----:R-:W-:-:S04]  /*0970*/  IMAD.WIDE R18, R2, 0x4, R18 ;  /* 0x0000000402127825 */ /* 0x002fc800078e0212 */
[----:B------:R-:W-:Y:S01]  /*0980*/  FFMA R9, R4, R10, R9 ;  /* 0x0000000a04097223 */ /* 0x000fe20000000009 */
[----:B------:R-:W-:Y:S06]  /*0990*/  @P0 EXIT ;  /* 0x000000000000094d */ /* 0x000fec0003800000 */
[----:B------:R-:W-:Y:S01]  /*09a0*/  STG.E.64 desc[UR4][R18.64], R8 ;  /* 0x0000000812007986 */ /* 0x000fe2000c101b04 */
[----:B------:R-:W-:Y:S05]  /*09b0*/  EXIT ;  /* 0x000000000000794d */ /* 0x000fea0003800000 */
.L_x_0:
[----:B------:R-:W-:-:S00]  /*09c0*/  BRA `(.L_x_0) ;  /* 0xfffffffc00fc7947 */ /* 0x000fc0000383ffff */
[----:B------:R-:W-:-:S00]  /*09d0*/  NOP ;  /* 0x0000000000007918 */ /* 0x000fc00000000000 */
        /* <DEDUP_REMOVED lines=10> */
.L_x_1:


//--------------------- .nv.global.init           --------------------------
	.section	.nv.global.init,"aw",@progbits
.nv.global.init:
	.type		_$_str,@object
	.size		_$_str,(.L_0 - _$_str)
_$_str:
        /*0000*/ 	.byte	0x5f, 0x5f, 0x43, 0x55, 0x44, 0x41, 0x5f, 0x46, 0x54, 0x5a, 0x00
.L_0:


//--------------------- .nv.constant0.triton_poi_fused__log_softmax_mul_sum_1 --------------------------
	.section	.nv.constant0.triton_poi_fused__log_softmax_mul_sum_1,"a",@progbits
	.sectionflags	@""
	.align	4
.nv.constant0.triton_poi_fused__log_softmax_mul_sum_1:
	.zero		556
